//
// Generated by NVIDIA NVVM Compiler
//
// Compiler Build ID: CL-36424714
// Cuda compilation tools, release 13.0, V13.0.88
// Based on NVVM 20.0.0
//

.version 9.0
.target sm_100
.address_size 64

	// .globl	_Z7kernel0PiS_

.visible .entry _Z7kernel0PiS_(
	.param .u64 .ptr .align 1 _Z7kernel0PiS__param_0,
	.param .u64 .ptr .align 1 _Z7kernel0PiS__param_1
)
{
	.reg .b32 	%r<8>;
	.reg .b64 	%rd<10>;

	ld.param.u64 	%rd1, [_Z7kernel0PiS__param_0];
	ld.param.u64 	%rd2, [_Z7kernel0PiS__param_1];
	cvta.to.global.u64 	%rd3, %rd2;
	cvta.to.global.u64 	%rd4, %rd1;
	mov.u32 	%r1, %tid.x;
	mov.u32 	%r2, %ctaid.x;
	shl.b32 	%r3, %r1, 2;
	cvt.u64.u32 	%rd5, %r3;
	and.b64  	%rd6, %rd5, 60;
	add.s64 	%rd7, %rd4, %rd6;
	ld.global.u32 	%r4, [%rd7];
	add.s32 	%r5, %r4, 32;
	shl.b32 	%r6, %r2, 5;
	add.s32 	%r7, %r6, %r1;
	mul.wide.u32 	%rd8, %r7, 4;
	add.s64 	%rd9, %rd3, %rd8;
	st.global.u32 	[%rd9], %r5;
	ret;

}


// ===== COMPILED SASS (sm_100) =====

	.target	sm_100

	.elftype	@"ET_EXEC"


//--------------------- .note.nv.tkinfo           --------------------------
	.section	.note.nv.tkinfo,"",@"SHT_NOTE"
	.sectionflags	@"SHF_NOTE_NV_TKINFO"
	.tkinfo
        /*0018*/ 	.word	0x00000002
        /*0030*/ 	.string	""
        /*0030*/ 	.string	"ptxas"
        /*0030*/ 	.string	"Cuda compilation tools, release 13.0, V13.0.88"
        /*0030*/ 	.string	"Build cuda_13.0.r13.0/compiler.36424714_0"
        /*0030*/ 	.string	"-arch sm_100 -m 64 "



//--------------------- .note.nv.cuinfo           --------------------------
	.section	.note.nv.cuinfo,"",@"SHT_NOTE"
	.sectionflags	@"SHF_NOTE_NV_CUINFO"
        /*0018*/ 	.short	0x0002
        /*001a*/ 	.short	0x0064
        /*001c*/ 	.short	0x0082
	.zero		2


//--------------------- .nv.info                  --------------------------
	.section	.nv.info,"",@"SHT_CUDA_INFO"
	.align	4


	//----- nvinfo : EIATTR_REGCOUNT
	.align		4
        /*0000*/ 	.byte	0x04, 0x2f
        /*0002*/ 	.short	(.L_1 - .L_0)
	.align		4
.L_0:
        /*0004*/ 	.word	index@(_Z7kernel0PiS_)
        /*0008*/ 	.word	0x0000000a


	//----- nvinfo : EIATTR_FRAME_SIZE
	.align		4
.L_1:
        /*000c*/ 	.byte	0x04, 0x11
        /*000e*/ 	.short	(.L_3 - .L_2)
	.align		4
.L_2:
        /*0010*/ 	.word	index@(_Z7kernel0PiS_)
        /*0014*/ 	.word	0x00000000


	//----- nvinfo : EIATTR_MIN_STACK_SIZE
	.align		4
.L_3:
        /*0018*/ 	.byte	0x04, 0x12
        /*001a*/ 	.short	(.L_5 - .L_4)
	.align		4
.L_4:
        /*001c*/ 	.word	index@(_Z7kernel0PiS_)
        /*0020*/ 	.word	0x00000000
.L_5:


//--------------------- .nv.compat                --------------------------
	.section	.nv.compat,"",@"SHT_CUDA_COMPAT_INFO"
	.align	4
        /*0000*/ 	.byte	0x02, 0x09, 0x00, 0x00, 0x02, 0x02, 0x01, 0x00, 0x02, 0x05, 0x05, 0x00, 0x03, 0x07, 0x01, 0x01
        /*0010*/ 	.byte	0x02, 0x03, 0x00, 0x00, 0x02, 0x06, 0x01, 0x00, 0x04, 0x0b, 0x08, 0x00, 0x09, 0x00, 0x00, 0x00
        /*0020*/ 	.byte	0x00, 0x00, 0x00, 0x00


//--------------------- .nv.info._Z7kernel0PiS_   --------------------------
	.section	.nv.info._Z7kernel0PiS_,"",@"SHT_CUDA_INFO"
	.sectionflags	@""
	.align	4


	//----- nvinfo : EIATTR_CUDA_API_VERSION
	.align		4
        /*0000*/ 	.byte	0x04, 0x37
        /*0002*/ 	.short	(.L_7 - .L_6)
.L_6:
        /*0004*/ 	.word	0x00000082


	//----- nvinfo : EIATTR_KPARAM_INFO
	.align		4
.L_7:
        /*0008*/ 	.byte	0x04, 0x17
        /*000a*/ 	.short	(.L_9 - .L_8)
.L_8:
        /*000c*/ 	.word	0x00000000
        /*0010*/ 	.short	0x0001
        /*0012*/ 	.short	0x0008
        /*0014*/ 	.byte	0x00, 0xf5, 0x21, 0x00


	//----- nvinfo : EIATTR_KPARAM_INFO
	.align		4
.L_9:
        /*0018*/ 	.byte	0x04, 0x17
        /*001a*/ 	.short	(.L_11 - .L_10)
.L_10:
        /*001c*/ 	.word	0x00000000
        /*0020*/ 	.short	0x0000
        /*0022*/ 	.short	0x0000
        /*0024*/ 	.byte	0x00, 0xf5, 0x21, 0x00


	//----- nvinfo : EIATTR_SPARSE_MMA_MASK
	.align		4
.L_11:
        /*0028*/ 	.byte	0x03, 0x50
        /*002a*/ 	.short	0x0000


	//----- nvinfo : EIATTR_MAXREG_COUNT
	.align		4
        /*002c*/ 	.byte	0x03, 0x1b
        /*002e*/ 	.short	0x00ff


	//----- nvinfo : EIATTR_MERCURY_ISA_VERSION
	.align		4
        /*0030*/ 	.byte	0x03, 0x5f
        /*0032*/ 	.short	0x0101


	//----- nvinfo : EIATTR_VRC_CTA_INIT_COUNT
	.align		4
        /*0034*/ 	.byte	0x02, 0x4a
	.zero		1
	.zero		1


	//----- nvinfo : EIATTR_EXIT_INSTR_OFFSETS
	.align		4
        /*0038*/ 	.byte	0x04, 0x1c
        /*003a*/ 	.short	(.L_13 - .L_12)


	//   ....[0]....
.L_12:
        /*003c*/ 	.word	0x000000f0


	//----- nvinfo : EIATTR_CBANK_PARAM_SIZE
	.align		4
.L_13:
        /*0040*/ 	.byte	0x03, 0x19
        /*0042*/ 	.short	0x0010


	//----- nvinfo : EIATTR_PARAM_CBANK
	.align		4
        /*0044*/ 	.byte	0x04, 0x0a
        /*0046*/ 	.short	(.L_15 - .L_14)
	.align		4
.L_14:
        /*0048*/ 	.word	index@(.nv.constant0._Z7kernel0PiS_)
        /*004c*/ 	.short	0x0380
        /*004e*/ 	.short	0x0010


	//----- nvinfo : EIATTR_SW_WAR
	.align		4
.L_15:
        /*0050*/ 	.byte	0x04, 0x36
        /*0052*/ 	.short	(.L_17 - .L_16)
.L_16:
        /*0054*/ 	.word	0x00000008
.L_17:


//--------------------- .nv.callgraph             --------------------------
	.section	.nv.callgraph,"",@"SHT_CUDA_CALLGRAPH"
	.align	4
	.sectionentsize	8
	.align		4
        /*0000*/ 	.word	0x00000000
	.align		4
        /*0004*/ 	.word	0xffffffff
	.align		4
        /*0008*/ 	.word	0x00000000
	.align		4
        /*000c*/ 	.word	0xfffffffe
	.align		4
        /*0010*/ 	.word	0x00000000
	.align		4
        /*0014*/ 	.word	0xfffffffd
	.align		4
        /*0018*/ 	.word	0x00000000
	.align		4
        /*001c*/ 	.word	0xfffffffc


//--------------------- .text._Z7kernel0PiS_      --------------------------
	.section	.text._Z7kernel0PiS_,"ax",@progbits
	.align	128
        .global         _Z7kernel0PiS_
        .type           _Z7kernel0PiS_,@function
        .size           _Z7kernel0PiS_,(.L_x_1 - _Z7kernel0PiS_)
        .other          _Z7kernel0PiS_,@"STO_CUDA_ENTRY STV_DEFAULT"
_Z7kernel0PiS_:
.text._Z7kernel0PiS_:
[----:B------:R-:W-:Y:S01]  /*0000*/  LDC R1, c[0x0][0x37c] ;  /* 0x0000df00ff017b82 */ /* 0x000fe20000000800 */
[----:B------:R-:W0:Y:S01]  /*0010*/  S2R R7, SR_TID.X ;  /* 0x0000000000077919 */ /* 0x000e220000002100 */
[----:B------:R-:W1:Y:S06]  /*0020*/  LDCU.64 UR6, c[0x0][0x380] ;  /* 0x00007000ff0677ac */ /* 0x000e6c0008000a00 */
[----:B------:R-:W2:Y:S01]  /*0030*/  LDC.64 R2, c[0x0][0x388] ;  /* 0x0000e200ff027b82 */ /* 0x000ea20000000a00 */
[----:B------:R-:W3:Y:S01]  /*0040*/  LDCU.64 UR4, c[0x0][0x358] ;  /* 0x00006b00ff0477ac */ /* 0x000ee20008000a00 */
[----:B0-----:R-:W-:-:S05]  /*0050*/  IMAD.SHL.U32 R0, R7, 0x4, RZ ;  /* 0x0000000407007824 */ /* 0x001fca00078e00ff */
[----:B------:R-:W-:-:S04]  /*0060*/  LOP3.LUT R0, R0, 0x3c, RZ, 0xc0, !PT ;  /* 0x0000003c00007812 */ /* 0x000fc800078ec0ff */
[----:B-1----:R-:W-:-:S05]  /*0070*/  IADD3 R4, P0, PT, R0, UR6, RZ ;  /* 0x0000000600047c10 */ /* 0x002fca000ff1e0ff */
[----:B------:R-:W-:-:S05]  /*0080*/  IMAD.X R5, RZ, RZ, UR7, P0 ;  /* 0x00000007ff057e24 */ /* 0x000fca00080e06ff */
[----:B---3--:R-:W3:Y:S01]  /*0090*/  LDG.E R4, desc[UR4][R4.64] ;  /* 0x0000000404047981 */ /* 0x008ee2000c1e1900 */
[----:B------:R-:W0:Y:S02]  /*00a0*/  S2R R0, SR_CTAID.X ;  /* 0x0000000000007919 */ /* 0x000e240000002500 */
[----:B0-----:R-:W-:-:S05]  /*00b0*/  LEA R7, R0, R7, 0x5 ;  /* 0x0000000700077211 */ /* 0x001fca00078e28ff */
[----:B--2---:R-:W-:Y:S01]  /*00c0*/  IMAD.WIDE.U32 R2, R7, 0x4, R2 ;  /* 0x0000000407027825 */ /* 0x004fe200078e0002 */
[----:B---3--:R-:W-:-:S05]  /*00d0*/  IADD3 R7, PT, PT, R4, 0x20, RZ ;  /* 0x0000002004077810 */ /* 0x008fca0007ffe0ff */
[----:B------:R-:W-:Y:S01]  /*00e0*/  STG.E desc[UR4][R2.64], R7 ;  /* 0x0000000702007986 */ /* 0x000fe2000c101904 */
[----:B------:R-:W-:Y:S05]  /*00f0*/  EXIT ;  /* 0x000000000000794d */ /* 0x000fea0003800000 */
.L_x_0:
[----:B------:R-:W-:-:S00]  /*0100*/  BRA `(.L_x_0) ;  /* 0xfffffffc00fc7947 */ /* 0x000fc0000383ffff */
[----:B------:R-:W-:-:S00]  /*0110*/  NOP ;  /* 0x0000000000007918 */ /* 0x000fc00000000000 */
        /* <DEDUP_REMOVED lines=14> */
.L_x_1:


//--------------------- .nv.shared.reserved.0     --------------------------
	.section	.nv.shared.reserved.0,"aw",@nobits
	.weak		__nv_reservedSMEM_offset_0_alias
	.size		__nv_reservedSMEM_offset_0_alias, 0, 64
	.other		__nv_reservedSMEM_offset_0_alias,@"STO_CUDA_RESERVED_SHARED STV_DEFAULT"
__nv_reservedSMEM_offset_0_alias:
	.zero		0
	.zero		64


//--------------------- .nv.constant0._Z7kernel0PiS_ --------------------------
	.section	.nv.constant0._Z7kernel0PiS_,"a",@progbits
	.sectionflags	@""
	.align	4
.nv.constant0._Z7kernel0PiS_:
	.zero		912


//--------------------- SYMBOLS --------------------------

	.type		.nv.reservedSmem.offset0,@object
	.size		.nv.reservedSmem.offset0,0x4
